	.headerflags	@"EF_CUDA_TEXMODE_UNIFIED EF_CUDA_64BIT_ADDRESS EF_CUDA_ACCELERATORS EF_CUDA_SM90 EF_CUDA_VIRTUAL_SM(EF_CUDA_SM90)"
	.elftype	@"ET_EXEC"


//--------------------- .nv.info                  --------------------------
	.section	.nv.info,"",@"SHT_CUDA_INFO"
	.align	4


	//----- nvinfo : EIATTR_REGCOUNT
	.align		4
        /*0000*/ 	.byte	0x04, 0x2f
        /*0002*/ 	.short	(.L_3 - .L_2)
	.align		4
.L_2:
        /*0004*/ 	.word	index@(triton_poi_fused__native_batch_norm_legit_no_training_add_relu_9)
        /*0008*/ 	.word	0x00000016


	//----- nvinfo : EIATTR_MIN_STACK_SIZE
	.align		4
.L_3:
        /*000c*/ 	.byte	0x04, 0x12
        /*000e*/ 	.short	(.L_5 - .L_4)
	.align		4
.L_4:
        /*0010*/ 	.word	index@(triton_poi_fused__native_batch_norm_legit_no_training_add_relu_9)
        /*0014*/ 	.word	0x00000000


	//----- nvinfo : EIATTR_FRAME_SIZE
	.align		4
.L_5:
        /*0018*/ 	.byte	0x04, 0x11
        /*001a*/ 	.short	(.L_7 - .L_6)
	.align		4
.L_6:
        /*001c*/ 	.word	index@(triton_poi_fused__native_batch_norm_legit_no_training_add_relu_9)
        /*0020*/ 	.word	0x00000000


	//----- nvinfo : EIATTR_MIN_STACK_SIZE
	.align		4
.L_7:
        /*0024*/ 	.byte	0x04, 0x12
        /*0026*/ 	.short	(.L_9 - .L_8)
	.align		4
.L_8:
        /*0028*/ 	.word	index@(triton_poi_fused__native_batch_norm_legit_no_training_add_relu_9)
        /*002c*/ 	.word	0x00000000
.L_9:


//--------------------- .nv.info.triton_poi_fused__native_batch_norm_legit_no_training_add_relu_9 --------------------------
	.section	.nv.info.triton_poi_fused__native_batch_norm_legit_no_training_add_relu_9,"",@"SHT_CUDA_INFO"
	.sectionflags	@""
	.align	4


	//----- nvinfo : EIATTR_CUDA_API_VERSION
	.align		4
        /*0000*/ 	.byte	0x04, 0x37
        /*0002*/ 	.short	(.L_11 - .L_10)
.L_10:
        /*0004*/ 	.word	0x0000007c


	//----- nvinfo : EIATTR_KPARAM_INFO
	.align		4
.L_11:
        /*0008*/ 	.byte	0x04, 0x17
        /*000a*/ 	.short	(.L_13 - .L_12)
.L_12:
        /*000c*/ 	.word	0x00000000
        /*0010*/ 	.short	0x0007
        /*0012*/ 	.short	0x0038
        /*0014*/ 	.byte	0x00, 0xf0, 0x11, 0x00


	//----- nvinfo : EIATTR_KPARAM_INFO
	.align		4
.L_13:
        /*0018*/ 	.byte	0x04, 0x17
        /*001a*/ 	.short	(.L_15 - .L_14)
.L_14:
        /*001c*/ 	.word	0x00000000
        /*0020*/ 	.short	0x0006
        /*0022*/ 	.short	0x0030
        /*0024*/ 	.byte	0x00, 0xf4, 0x21, 0x00


	//----- nvinfo : EIATTR_KPARAM_INFO
	.align		4
.L_15:
        /*0028*/ 	.byte	0x04, 0x17
        /*002a*/ 	.short	(.L_17 - .L_16)
.L_16:
        /*002c*/ 	.word	0x00000000
        /*0030*/ 	.short	0x0005
        /*0032*/ 	.short	0x0028
        /*0034*/ 	.byte	0x00, 0xf4, 0x21, 0x00


	//----- nvinfo : EIATTR_KPARAM_INFO
	.align		4
.L_17:
        /*0038*/ 	.byte	0x04, 0x17
        /*003a*/ 	.short	(.L_19 - .L_18)
.L_18:
        /*003c*/ 	.word	0x00000000
        /*0040*/ 	.short	0x0004
        /*0042*/ 	.short	0x0020
        /*0044*/ 	.byte	0x00, 0xf4, 0x21, 0x00


	//----- nvinfo : EIATTR_KPARAM_INFO
	.align		4
.L_19:
        /*0048*/ 	.byte	0x04, 0x17
        /*004a*/ 	.short	(.L_21 - .L_20)
.L_20:
        /*004c*/ 	.word	0x00000000
        /*0050*/ 	.short	0x0003
        /*0052*/ 	.short	0x0018
        /*0054*/ 	.byte	0x00, 0xf4, 0x21, 0x00


	//----- nvinfo : EIATTR_KPARAM_INFO
	.align		4
.L_21:
        /*0058*/ 	.byte	0x04, 0x17
        /*005a*/ 	.short	(.L_23 - .L_22)
.L_22:
        /*005c*/ 	.word	0x00000000
        /*0060*/ 	.short	0x0002
        /*0062*/ 	.short	0x0010
        /*0064*/ 	.byte	0x00, 0xf4, 0x21, 0x00


	//----- nvinfo : EIATTR_KPARAM_INFO
	.align		4
.L_23:
        /*0068*/ 	.byte	0x04, 0x17
        /*006a*/ 	.short	(.L_25 - .L_24)
.L_24:
        /*006c*/ 	.word	0x00000000
        /*0070*/ 	.short	0x0001
        /*0072*/ 	.short	0x0008
        /*0074*/ 	.byte	0x00, 0xf4, 0x21, 0x00


	//----- nvinfo : EIATTR_KPARAM_INFO
	.align		4
.L_25:
        /*0078*/ 	.byte	0x04, 0x17
        /*007a*/ 	.short	(.L_27 - .L_26)
.L_26:
        /*007c*/ 	.word	0x00000000
        /*0080*/ 	.short	0x0000
        /*0082*/ 	.short	0x0000
        /*0084*/ 	.byte	0x00, 0xf4, 0x21, 0x00


	//----- nvinfo : EIATTR_SPARSE_MMA_MASK
	.align		4
.L_27:
        /*0088*/ 	.byte	0x03, 0x50
        /*008a*/ 	.short	0x0000


	//----- nvinfo : EIATTR_MAXREG_COUNT
	.align		4
        /*008c*/ 	.byte	0x03, 0x1b
        /*008e*/ 	.short	0x00ff


	//----- nvinfo : EIATTR_EXIT_INSTR_OFFSETS
	.align		4
        /*0090*/ 	.byte	0x04, 0x1c
        /*0092*/ 	.short	(.L_29 - .L_28)


	//   ....[0]....
.L_28:
        /*0094*/ 	.word	0x00000340


	//   ....[1]....
        /*0098*/ 	.word	0x00000360


	//----- nvinfo : EIATTR_REQNTID
	.align		4
.L_29:
        /*009c*/ 	.byte	0x04, 0x10
        /*009e*/ 	.short	(.L_31 - .L_30)
.L_30:
        /*00a0*/ 	.word	0x00000080
        /*00a4*/ 	.word	0x00000001
        /*00a8*/ 	.word	0x00000001


	//----- nvinfo : EIATTR_CBANK_PARAM_SIZE
	.align		4
.L_31:
        /*00ac*/ 	.byte	0x03, 0x19
        /*00ae*/ 	.short	0x003c


	//----- nvinfo : EIATTR_PARAM_CBANK
	.align		4
        /*00b0*/ 	.byte	0x04, 0x0a
        /*00b2*/ 	.short	(.L_33 - .L_32)
	.align		4
.L_32:
        /*00b4*/ 	.word	index@(.nv.constant0.triton_poi_fused__native_batch_norm_legit_no_training_add_relu_9)
        /*00b8*/ 	.short	0x0210
        /*00ba*/ 	.short	0x003c


	//----- nvinfo : EIATTR_SW_WAR
	.align		4
.L_33:
        /*00bc*/ 	.byte	0x04, 0x36
        /*00be*/ 	.short	(.L_35 - .L_34)
.L_34:
        /*00c0*/ 	.word	0x00000008
.L_35:


//--------------------- .nv.callgraph             --------------------------
	.section	.nv.callgraph,"",@"SHT_CUDA_CALLGRAPH"
	.align	4
	.sectionentsize	8
	.align		4
        /*0000*/ 	.word	0x00000000
	.align		4
        /*0004*/ 	.word	0xffffffff
	.align		4
        /*0008*/ 	.word	0x00000000
	.align		4
        /*000c*/ 	.word	0xfffffffe
	.align		4
        /*0010*/ 	.word	0x00000000
	.align		4
        /*0014*/ 	.word	0xfffffffd
	.align		4
        /*0018*/ 	.word	0x00000000
	.align		4
        /*001c*/ 	.word	0xfffffffc


//--------------------- .nv.constant4             --------------------------
	.section	.nv.constant4,"a",@progbits
	.align	8
	.align		8
.nv.constant4:
        /*0000*/ 	.dword	_$_str
	.align		8
        /*0008*/ 	.dword	_$_str_$_2


//--------------------- .text.triton_poi_fused__native_batch_norm_legit_no_training_add_relu_9 --------------------------
	.section	.text.triton_poi_fused__native_batch_norm_legit_no_training_add_relu_9,"ax",@progbits
	.align	128
        .global         triton_poi_fused__native_batch_norm_legit_no_training_add_relu_9
        .type           triton_poi_fused__native_batch_norm_legit_no_training_add_relu_9,@function
        .size           triton_poi_fused__native_batch_norm_legit_no_training_add_relu_9,(.L_x_1 - triton_poi_fused__native_batch_norm_legit_no_training_add_relu_9)
        .other          triton_poi_fused__native_batch_norm_legit_no_training_add_relu_9,@"STO_CUDA_ENTRY STV_DEFAULT"
triton_poi_fused__native_batch_norm_legit_no_training_add_relu_9:
.text.triton_poi_fused__native_batch_norm_legit_no_training_add_relu_9:
[----:B------:R-:W0:Y:S01]  /*0000*/  LDC R1, c[0x0][0x28] ;  /* 0x00000a00ff017b82 */ /* 0x000e220000000800 */
[----:B------:R-:W1:Y:S07]  /*0010*/  S2R R0, SR_TID.X ;  /* 0x0000000000007919 */ /* 0x000e6e0000002100 */
[----:B------:R-:W2:Y:S01]  /*0020*/  LDC.64 R12, c[0x0][0x228] ;  /* 0x00008a00ff0c7b82 */ /* 0x000ea20000000a00 */
[----:B------:R-:W-:Y:S01]  /*0030*/  ULDC.64 UR4, c[0x0][0x208] ;  /* 0x0000820000047ab9 */ /* 0x000fe20000000a00 */
[----:B------:R-:W3:Y:S06]  /*0040*/  S2R R3, SR_CTAID.X ;  /* 0x0000000000037919 */ /* 0x000eec0000002500 */
[----:B------:R-:W4:Y:S08]  /*0050*/  LDC.64 R8, c[0x0][0x210] ;  /* 0x00008400ff087b82 */ /* 0x000f300000000a00 */
[----:B------:R-:W5:Y:S08]  /*0060*/  LDC.64 R10, c[0x0][0x218] ;  /* 0x00008600ff0a7b82 */ /* 0x000f700000000a00 */
[----:B------:R-:W5:Y:S01]  /*0070*/  LDC.64 R14, c[0x0][0x220] ;  /* 0x00008800ff0e7b82 */ /* 0x000f620000000a00 */
[----:B-1----:R-:W-:-:S07]  /*0080*/  LOP3.LUT R0, R0, 0x7f, RZ, 0xc0, !PT ;  /* 0x0000007f00007812 */ /* 0x002fce00078ec0ff */
[----:B------:R-:W1:Y:S01]  /*0090*/  LDC.64 R16, c[0x0][0x230] ;  /* 0x00008c00ff107b82 */ /* 0x000e620000000a00 */
[----:B---3--:R-:W-:Y:S02]  /*00a0*/  SHF.R.S32.HI R2, RZ, 0x18, R3 ;  /* 0x00000018ff027819 */ /* 0x008fe40000011403 */
[----:B------:R-:W-:Y:S02]  /*00b0*/  LEA R0, R3, R0, 0x7 ;  /* 0x0000000003007211 */ /* 0x000fe400078e38ff */
[----:B------:R-:W-:-:S03]  /*00c0*/  SGXT R3, R2, 0x1 ;  /* 0x000000010203781a */ /* 0x000fc60000000200 */
[----:B------:R-:W3:Y:S01]  /*00d0*/  LDC.64 R4, c[0x0][0x238] ;  /* 0x00008e00ff047b82 */ /* 0x000ee20000000a00 */
[----:B------:R-:W-:Y:S02]  /*00e0*/  ISETP.GE.AND P0, PT, R0, 0x400, PT ;  /* 0x000004000000780c */ /* 0x000fe40003f06270 */
[----:B------:R-:W-:-:S04]  /*00f0*/  LEA.HI R3, R3, R0, RZ, 0x6 ;  /* 0x0000000003037211 */ /* 0x000fc800078f30ff */
[----:B------:R-:W-:-:S04]  /*0100*/  LOP3.LUT R3, R3, 0xffffffc0, RZ, 0xc0, !PT ;  /* 0xffffffc003037812 */ /* 0x000fc800078ec0ff */
[----:B------:R-:W-:Y:S02]  /*0110*/  IADD3 R19, R0, -R3, RZ ;  /* 0x8000000300137210 */ /* 0x000fe40007ffe0ff */
[----:B------:R-:W-:-:S03]  /*0120*/  CS2R R2, SRZ ;  /* 0x0000000000027805 */ /* 0x000fc6000001ff00 */
[----:B--2---:R-:W-:-:S05]  /*0130*/  IMAD.WIDE R12, R19, 0x4, R12 ;  /* 0x00000004130c7825 */ /* 0x004fca00078e020c */
[----:B------:R2:W3:Y:S01]  /*0140*/  @!P0 LDG.E.EL R2, desc[UR4][R12.64] ;  /* 0x000000040c028981 */ /* 0x0004e2000c2e1900 */
[----:B------:R-:W-:Y:S01]  /*0150*/  CS2R R6, SRZ ;  /* 0x0000000000067805 */ /* 0x000fe2000001ff00 */
[----:B----4-:R-:W-:-:S04]  /*0160*/  IMAD.WIDE R8, R0, 0x4, R8 ;  /* 0x0000000400087825 */ /* 0x010fc800078e0208 */
[----:B-----5:R-:W-:Y:S01]  /*0170*/  IMAD.WIDE R10, R0, 0x4, R10 ;  /* 0x00000004000a7825 */ /* 0x020fe200078e020a */
[----:B------:R4:W5:Y:S03]  /*0180*/  @!P0 LDG.E R3, desc[UR4][R8.64] ;  /* 0x0000000408038981 */ /* 0x000966000c1e1900 */
[C---:B0-2---:R-:W-:Y:S01]  /*0190*/  IMAD.WIDE R12, R19.reuse, 0x4, R14 ;  /* 0x00000004130c7825 */ /* 0x045fe200078e020e */
[----:B------:R0:W5:Y:S03]  /*01a0*/  @!P0 LDG.E R6, desc[UR4][R10.64] ;  /* 0x000000040a068981 */ /* 0x000166000c1e1900 */
[C---:B-1----:R-:W-:Y:S01]  /*01b0*/  IMAD.WIDE R14, R19.reuse, 0x4, R16 ;  /* 0x00000004130e7825 */ /* 0x042fe200078e0210 */
[----:B------:R-:W2:Y:S01]  /*01c0*/  @!P0 LDG.E.EL R7, desc[UR4][R12.64] ;  /* 0x000000040c078981 */ /* 0x000ea2000c2e1900 */
[----:B------:R-:W-:Y:S01]  /*01d0*/  CS2R R16, SRZ ;  /* 0x0000000000107805 */ /* 0x000fe2000001ff00 */
[----:B----4-:R-:W1:Y:S01]  /*01e0*/  LDC.64 R8, c[0x0][0x240] ;  /* 0x00009000ff087b82 */ /* 0x010e620000000a00 */
[----:B---3--:R-:W-:-:S04]  /*01f0*/  IMAD.WIDE R4, R19, 0x4, R4 ;  /* 0x0000000413047825 */ /* 0x008fc800078e0204 */
[----:B------:R-:W3:Y:S04]  /*0200*/  @!P0 LDG.E.EL R16, desc[UR4][R14.64] ;  /* 0x000000040e108981 */ /* 0x000ee8000c2e1900 */
[----:B------:R-:W3:Y:S01]  /*0210*/  @!P0 LDG.E.EL R17, desc[UR4][R4.64] ;  /* 0x0000000404118981 */ /* 0x000ee2000c2e1900 */
[----:B0-----:R-:W-:Y:S01]  /*0220*/  HFMA2.MMA R11, -RZ, RZ, 1.625, 0 ;  /* 0x3e800000ff0b7435 */ /* 0x001fe200000001ff */
[----:B------:R-:W-:-:S04]  /*0230*/  FADD R2, R2, 9.9999997473787516356e-06 ;  /* 0x3727c5ac02027421 */ /* 0x000fc80000000000 */
[----:B------:R1:W0:Y:S01]  /*0240*/  MUFU.SQRT R18, R2 ;  /* 0x0000000200127308 */ /* 0x0002220000002000 */
[----:B-----5:R-:W-:Y:S01]  /*0250*/  FADD R6, R6, R3 ;  /* 0x0000000306067221 */ /* 0x020fe20000000000 */
[----:B-1----:R-:W-:-:S04]  /*0260*/  IMAD.WIDE R2, R0, 0x4, R8 ;  /* 0x0000000400027825 */ /* 0x002fc800078e0208 */
[----:B--2---:R-:W-:Y:S01]  /*0270*/  FADD R6, R6, -R7 ;  /* 0x8000000706067221 */ /* 0x004fe20000000000 */
[C---:B0-----:R-:W-:Y:S02]  /*0280*/  FSETP.GT.AND P1, PT, R18.reuse, 8.50705917302346158658e+37, PT ;  /* 0x7e8000001200780b */ /* 0x041fe40003f24000 */
[----:B------:R-:W-:Y:S02]  /*0290*/  FSETP.GEU.AND P2, PT, R18, 1.175494350822287508e-38, PT ;  /* 0x008000001200780b */ /* 0x000fe40003f4e000 */
[----:B------:R-:W-:-:S09]  /*02a0*/  FSEL R11, R11, 1, P1 ;  /* 0x3f8000000b0b7808 */ /* 0x000fd20000800000 */
[----:B------:R-:W-:Y:S02]  /*02b0*/  @P1 FMUL R18, R18, 0.25 ;  /* 0x3e80000012121820 */ /* 0x000fe40000400000 */
[----:B------:R-:W-:Y:S02]  /*02c0*/  @!P2 FMUL R11, R11, 16777216 ;  /* 0x4b8000000b0ba820 */ /* 0x000fe40000400000 */
[----:B------:R-:W-:-:S06]  /*02d0*/  @!P2 FMUL R18, R18, 16777216 ;  /* 0x4b8000001212a820 */ /* 0x000fcc0000400000 */
[----:B------:R-:W0:Y:S02]  /*02e0*/  MUFU.RCP R18, R18 ;  /* 0x0000001200127308 */ /* 0x000e240000001000 */
[----:B0-----:R-:W-:-:S04]  /*02f0*/  FMUL R11, R18, R11 ;  /* 0x0000000b120b7220 */ /* 0x001fc80000400000 */
[----:B------:R-:W-:-:S04]  /*0300*/  FMUL R6, R6, R11 ;  /* 0x0000000b06067220 */ /* 0x000fc80000400000 */
[----:B---3--:R-:W-:-:S05]  /*0310*/  FFMA R6, R6, R16, R17 ;  /* 0x0000001006067223 */ /* 0x008fca0000000011 */
[----:B------:R-:W-:-:S04]  /*0320*/  FSETP.GEU.AND P1, PT, R6, RZ, PT ;  /* 0x000000ff0600720b */ /* 0x000fc80003f2e000 */
[----:B------:R-:W-:Y:S01]  /*0330*/  FSEL R5, R6, RZ, P1 ;  /* 0x000000ff06057208 */ /* 0x000fe20000800000 */
[----:B------:R-:W-:Y:S08]  /*0340*/  @P0 EXIT ;  /* 0x000000000000094d */ /* 0x000ff00003800000 */
[----:B------:R-:W-:Y:S01]  /*0350*/  STG.E desc[UR4][R2.64], R5 ;  /* 0x0000000502007986 */ /* 0x000fe2000c101904 */
[----:B------:R-:W-:Y:S05]  /*0360*/  EXIT ;  /* 0x000000000000794d */ /* 0x000fea0003800000 */
.L_x_0:
[----:B------:R-:W-:-:S00]  /*0370*/  BRA `(.L_x_0) ;  /* 0xfffffffc00fc7947 */ /* 0x000fc0000383ffff */
[----:B------:R-:W-:-:S00]  /*0380*/  NOP ;  /* 0x0000000000007918 */ /* 0x000fc00000000000 */
[----:B------:R-:W-:-:S00]  /*0390*/  NOP ;  /* 0x0000000000007918 */ /* 0x000fc00000000000 */
[----:B------:R-:W-:-:S00]  /*03a0*/  NOP ;  /* 0x0000000000007918 */ /* 0x000fc00000000000 */
[----:B------:R-:W-:-:S00]  /*03b0*/  NOP ;  /* 0x0000000000007918 */ /* 0x000fc00000000000 */
[----:B------:R-:W-:-:S00]  /*03c0*/  NOP ;  /* 0x0000000000007918 */ /* 0x000fc00000000000 */
[----:B------:R-:W-:-:S00]  /*03d0*/  NOP ;  /* 0x0000000000007918 */ /* 0x000fc00000000000 */
[----:B------:R-:W-:-:S00]  /*03e0*/  NOP ;  /* 0x0000000000007918 */ /* 0x000fc00000000000 */
[----:B------:R-:W-:-:S00]  /*03f0*/  NOP ;  /* 0x0000000000007918 */ /* 0x000fc00000000000 */
.L_x_1:


//--------------------- .nv.global.init           --------------------------
	.section	.nv.global.init,"aw",@progbits
.nv.global.init:
	.type		_$_str,@object
	.size		_$_str,(_$_str_$_2 - _$_str)
_$_str:
        /*0000*/ 	.byte	0x5f, 0x5f, 0x43, 0x55, 0x44, 0x41, 0x5f, 0x46, 0x54, 0x5a, 0x00
	.type		_$_str_$_2,@object
	.size		_$_str_$_2,(.L_1 - _$_str_$_2)
_$_str_$_2:
        /*000b*/ 	.byte	0x5f, 0x5f, 0x43, 0x55, 0x44, 0x41, 0x5f, 0x50, 0x52, 0x45, 0x43, 0x5f, 0x53, 0x51, 0x52, 0x54
        /*001b*/ 	.byte	0x00
.L_1:


//--------------------- .nv.constant0.triton_poi_fused__native_batch_norm_legit_no_training_add_relu_9 --------------------------
	.section	.nv.constant0.triton_poi_fused__native_batch_norm_legit_no_training_add_relu_9,"a",@progbits
	.sectionflags	@""
	.align	4
.nv.constant0.triton_poi_fused__native_batch_norm_legit_no_training_add_relu_9:
	.zero		588
